//
// Generated by NVIDIA NVVM Compiler
//
// Compiler Build ID: CL-36424714
// Cuda compilation tools, release 13.0, V13.0.88
// Based on NVVM 20.0.0
//

.version 9.0
.target sm_100
.address_size 64

	// .globl	_Z13mat_mul_tilesPfS_S_i
// _ZZ13mat_mul_tilesPfS_S_iE3Mds has been demoted
// _ZZ13mat_mul_tilesPfS_S_iE3Nds has been demoted

.visible .entry _Z13mat_mul_tilesPfS_S_i(
	.param .u64 .ptr .align 1 _Z13mat_mul_tilesPfS_S_i_param_0,
	.param .u64 .ptr .align 1 _Z13mat_mul_tilesPfS_S_i_param_1,
	.param .u64 .ptr .align 1 _Z13mat_mul_tilesPfS_S_i_param_2,
	.param .u32 _Z13mat_mul_tilesPfS_S_i_param_3
)
{
	.reg .pred 	%p<6>;
	.reg .b32 	%r<35>;
	.reg .b32 	%f<61>;
	.reg .b64 	%rd<13>;
	// demoted variable
	.shared .align 4 .b8 _ZZ13mat_mul_tilesPfS_S_iE3Mds[1024];
	// demoted variable
	.shared .align 4 .b8 _ZZ13mat_mul_tilesPfS_S_iE3Nds[1024];
	ld.param.u64 	%rd3, [_Z13mat_mul_tilesPfS_S_i_param_0];
	ld.param.u64 	%rd4, [_Z13mat_mul_tilesPfS_S_i_param_1];
	ld.param.u64 	%rd5, [_Z13mat_mul_tilesPfS_S_i_param_2];
	ld.param.u32 	%r15, [_Z13mat_mul_tilesPfS_S_i_param_3];
	mov.u32 	%r16, %ctaid.x;
	mov.u32 	%r17, %ctaid.y;
	mov.u32 	%r1, %tid.x;
	mov.u32 	%r2, %tid.y;
	shl.b32 	%r18, %r17, 4;
	add.s32 	%r3, %r18, %r2;
	shl.b32 	%r19, %r16, 4;
	add.s32 	%r4, %r19, %r1;
	cvt.rn.f32.s32 	%f6, %r15;
	mul.f32 	%f7, %f6, 0f3D800000;
	cvt.rpi.f32.f32 	%f1, %f7;
	setp.leu.f32 	%p1, %f1, 0f00000000;
	mov.f32 	%f60, 0f00000000;
	@%p1 bra 	$L__BB0_7;
	mul.lo.s32 	%r5, %r15, %r3;
	shl.b32 	%r21, %r2, 6;
	mov.u32 	%r22, _ZZ13mat_mul_tilesPfS_S_iE3Mds;
	add.s32 	%r6, %r22, %r21;
	shl.b32 	%r23, %r1, 2;
	add.s32 	%r7, %r6, %r23;
	mov.u32 	%r24, _ZZ13mat_mul_tilesPfS_S_iE3Nds;
	add.s32 	%r9, %r24, %r23;
	add.s32 	%r8, %r9, %r21;
	cvta.to.global.u64 	%rd1, %rd3;
	cvta.to.global.u64 	%rd2, %rd4;
	mov.f32 	%f60, 0f00000000;
	mov.b32 	%r34, 0;
$L__BB0_2:
	shl.b32 	%r11, %r34, 4;
	add.s32 	%r25, %r11, %r1;
	max.s32 	%r26, %r3, %r25;
	setp.ge.s32 	%p2, %r26, %r15;
	@%p2 bra 	$L__BB0_4;
	add.s32 	%r27, %r25, %r5;
	mul.wide.s32 	%rd6, %r27, 4;
	add.s64 	%rd7, %rd1, %rd6;
	ld.global.f32 	%f9, [%rd7];
	st.shared.f32 	[%r7], %f9;
$L__BB0_4:
	add.s32 	%r13, %r11, %r2;
	max.s32 	%r29, %r13, %r4;
	setp.ge.s32 	%p3, %r29, %r15;
	@%p3 bra 	$L__BB0_6;
	mad.lo.s32 	%r30, %r13, %r15, %r4;
	mul.wide.s32 	%rd8, %r30, 4;
	add.s64 	%rd9, %rd2, %rd8;
	ld.global.f32 	%f10, [%rd9];
	st.shared.f32 	[%r8], %f10;
$L__BB0_6:
	bar.sync 	0;
	ld.shared.f32 	%f11, [%r6];
	ld.shared.f32 	%f12, [%r9];
	fma.rn.f32 	%f13, %f11, %f12, %f60;
	ld.shared.f32 	%f14, [%r6+4];
	ld.shared.f32 	%f15, [%r9+64];
	fma.rn.f32 	%f16, %f14, %f15, %f13;
	ld.shared.f32 	%f17, [%r6+8];
	ld.shared.f32 	%f18, [%r9+128];
	fma.rn.f32 	%f19, %f17, %f18, %f16;
	ld.shared.f32 	%f20, [%r6+12];
	ld.shared.f32 	%f21, [%r9+192];
	fma.rn.f32 	%f22, %f20, %f21, %f19;
	ld.shared.f32 	%f23, [%r6+16];
	ld.shared.f32 	%f24, [%r9+256];
	fma.rn.f32 	%f25, %f23, %f24, %f22;
	ld.shared.f32 	%f26, [%r6+20];
	ld.shared.f32 	%f27, [%r9+320];
	fma.rn.f32 	%f28, %f26, %f27, %f25;
	ld.shared.f32 	%f29, [%r6+24];
	ld.shared.f32 	%f30, [%r9+384];
	fma.rn.f32 	%f31, %f29, %f30, %f28;
	ld.shared.f32 	%f32, [%r6+28];
	ld.shared.f32 	%f33, [%r9+448];
	fma.rn.f32 	%f34, %f32, %f33, %f31;
	ld.shared.f32 	%f35, [%r6+32];
	ld.shared.f32 	%f36, [%r9+512];
	fma.rn.f32 	%f37, %f35, %f36, %f34;
	ld.shared.f32 	%f38, [%r6+36];
	ld.shared.f32 	%f39, [%r9+576];
	fma.rn.f32 	%f40, %f38, %f39, %f37;
	ld.shared.f32 	%f41, [%r6+40];
	ld.shared.f32 	%f42, [%r9+640];
	fma.rn.f32 	%f43, %f41, %f42, %f40;
	ld.shared.f32 	%f44, [%r6+44];
	ld.shared.f32 	%f45, [%r9+704];
	fma.rn.f32 	%f46, %f44, %f45, %f43;
	ld.shared.f32 	%f47, [%r6+48];
	ld.shared.f32 	%f48, [%r9+768];
	fma.rn.f32 	%f49, %f47, %f48, %f46;
	ld.shared.f32 	%f50, [%r6+52];
	ld.shared.f32 	%f51, [%r9+832];
	fma.rn.f32 	%f52, %f50, %f51, %f49;
	ld.shared.f32 	%f53, [%r6+56];
	ld.shared.f32 	%f54, [%r9+896];
	fma.rn.f32 	%f55, %f53, %f54, %f52;
	ld.shared.f32 	%f56, [%r6+60];
	ld.shared.f32 	%f57, [%r9+960];
	fma.rn.f32 	%f60, %f56, %f57, %f55;
	bar.sync 	0;
	add.s32 	%r34, %r34, 1;
	cvt.rn.f32.u32 	%f58, %r34;
	setp.gt.f32 	%p4, %f1, %f58;
	@%p4 bra 	$L__BB0_2;
$L__BB0_7:
	max.s32 	%r32, %r3, %r4;
	setp.ge.s32 	%p5, %r32, %r15;
	@%p5 bra 	$L__BB0_9;
	mad.lo.s32 	%r33, %r15, %r3, %r4;
	cvta.to.global.u64 	%rd10, %rd5;
	mul.wide.u32 	%rd11, %r33, 4;
	add.s64 	%rd12, %rd10, %rd11;
	st.global.f32 	[%rd12], %f60;
$L__BB0_9:
	ret;

}


// ===== COMPILED SASS (sm_100) =====

	.target	sm_100

	.elftype	@"ET_EXEC"


//--------------------- .note.nv.tkinfo           --------------------------
	.section	.note.nv.tkinfo,"",@"SHT_NOTE"
	.sectionflags	@"SHF_NOTE_NV_TKINFO"
	.tkinfo
        /*0018*/ 	.word	0x00000002
        /*0030*/ 	.string	""
        /*0030*/ 	.string	"ptxas"
        /*0030*/ 	.string	"Cuda compilation tools, release 13.0, V13.0.88"
        /*0030*/ 	.string	"Build cuda_13.0.r13.0/compiler.36424714_0"
        /*0030*/ 	.string	"-arch sm_100 -m 64 "



//--------------------- .note.nv.cuinfo           --------------------------
	.section	.note.nv.cuinfo,"",@"SHT_NOTE"
	.sectionflags	@"SHF_NOTE_NV_CUINFO"
        /*0018*/ 	.short	0x0002
        /*001a*/ 	.short	0x0064
        /*001c*/ 	.short	0x0082
	.zero		2


//--------------------- .nv.info                  --------------------------
	.section	.nv.info,"",@"SHT_CUDA_INFO"
	.align	4


	//----- nvinfo : EIATTR_REGCOUNT
	.align		4
        /*0000*/ 	.byte	0x04, 0x2f
        /*0002*/ 	.short	(.L_1 - .L_0)
	.align		4
.L_0:
        /*0004*/ 	.word	index@(_Z13mat_mul_tilesPfS_S_i)
        /*0008*/ 	.word	0x00000020


	//----- nvinfo : EIATTR_FRAME_SIZE
	.align		4
.L_1:
        /*000c*/ 	.byte	0x04, 0x11
        /*000e*/ 	.short	(.L_3 - .L_2)
	.align		4
.L_2:
        /*0010*/ 	.word	index@(_Z13mat_mul_tilesPfS_S_i)
        /*0014*/ 	.word	0x00000000


	//----- nvinfo : EIATTR_MIN_STACK_SIZE
	.align		4
.L_3:
        /*0018*/ 	.byte	0x04, 0x12
        /*001a*/ 	.short	(.L_5 - .L_4)
	.align		4
.L_4:
        /*001c*/ 	.word	index@(_Z13mat_mul_tilesPfS_S_i)
        /*0020*/ 	.word	0x00000000
.L_5:


//--------------------- .nv.compat                --------------------------
	.section	.nv.compat,"",@"SHT_CUDA_COMPAT_INFO"
	.align	4
        /*0000*/ 	.byte	0x02, 0x09, 0x00, 0x00, 0x02, 0x02, 0x01, 0x00, 0x02, 0x05, 0x05, 0x00, 0x03, 0x07, 0x01, 0x01
        /*0010*/ 	.byte	0x02, 0x03, 0x00, 0x00, 0x02, 0x06, 0x01, 0x00, 0x04, 0x0b, 0x08, 0x00, 0x09, 0x00, 0x00, 0x00
        /*0020*/ 	.byte	0x00, 0x00, 0x00, 0x00


//--------------------- .nv.info._Z13mat_mul_tilesPfS_S_i --------------------------
	.section	.nv.info._Z13mat_mul_tilesPfS_S_i,"",@"SHT_CUDA_INFO"
	.sectionflags	@""
	.align	4


	//----- nvinfo : EIATTR_CUDA_API_VERSION
	.align		4
        /*0000*/ 	.byte	0x04, 0x37
        /*0002*/ 	.short	(.L_7 - .L_6)
.L_6:
        /*0004*/ 	.word	0x00000082


	//----- nvinfo : EIATTR_KPARAM_INFO
	.align		4
.L_7:
        /*0008*/ 	.byte	0x04, 0x17
        /*000a*/ 	.short	(.L_9 - .L_8)
.L_8:
        /*000c*/ 	.word	0x00000000
        /*0010*/ 	.short	0x0003
        /*0012*/ 	.short	0x0018
        /*0014*/ 	.byte	0x00, 0xf0, 0x11, 0x00


	//----- nvinfo : EIATTR_KPARAM_INFO
	.align		4
.L_9:
        /*0018*/ 	.byte	0x04, 0x17
        /*001a*/ 	.short	(.L_11 - .L_10)
.L_10:
        /*001c*/ 	.word	0x00000000
        /*0020*/ 	.short	0x0002
        /*0022*/ 	.short	0x0010
        /*0024*/ 	.byte	0x00, 0xf5, 0x21, 0x00


	//----- nvinfo : EIATTR_KPARAM_INFO
	.align		4
.L_11:
        /*0028*/ 	.byte	0x04, 0x17
        /*002a*/ 	.short	(.L_13 - .L_12)
.L_12:
        /*002c*/ 	.word	0x00000000
        /*0030*/ 	.short	0x0001
        /*0032*/ 	.short	0x0008
        /*0034*/ 	.byte	0x00, 0xf5, 0x21, 0x00


	//----- nvinfo : EIATTR_KPARAM_INFO
	.align		4
.L_13:
        /*0038*/ 	.byte	0x04, 0x17
        /*003a*/ 	.short	(.L_15 - .L_14)
.L_14:
        /*003c*/ 	.word	0x00000000
        /*0040*/ 	.short	0x0000
        /*0042*/ 	.short	0x0000
        /*0044*/ 	.byte	0x00, 0xf5, 0x21, 0x00


	//----- nvinfo : EIATTR_SPARSE_MMA_MASK
	.align		4
.L_15:
        /*0048*/ 	.byte	0x03, 0x50
        /*004a*/ 	.short	0x0000


	//----- nvinfo : EIATTR_MAXREG_COUNT
	.align		4
        /*004c*/ 	.byte	0x03, 0x1b
        /*004e*/ 	.short	0x00ff


	//----- nvinfo : EIATTR_NUM_BARRIERS
	.align		4
        /*0050*/ 	.byte	0x02, 0x4c
        /*0052*/ 	.byte	0x01
	.zero		1


	//----- nvinfo : EIATTR_MERCURY_ISA_VERSION
	.align		4
        /*0054*/ 	.byte	0x03, 0x5f
        /*0056*/ 	.short	0x0101


	//----- nvinfo : EIATTR_VRC_CTA_INIT_COUNT
	.align		4
        /*0058*/ 	.byte	0x02, 0x4a
	.zero		1
	.zero		1


	//----- nvinfo : EIATTR_EXIT_INSTR_OFFSETS
	.align		4
        /*005c*/ 	.byte	0x04, 0x1c
        /*005e*/ 	.short	(.L_17 - .L_16)


	//   ....[0]....
.L_16:
        /*0060*/ 	.word	0x00000580


	//   ....[1]....
        /*0064*/ 	.word	0x000005d0


	//----- nvinfo : EIATTR_CBANK_PARAM_SIZE
	.align		4
.L_17:
        /*0068*/ 	.byte	0x03, 0x19
        /*006a*/ 	.short	0x001c


	//----- nvinfo : EIATTR_PARAM_CBANK
	.align		4
        /*006c*/ 	.byte	0x04, 0x0a
        /*006e*/ 	.short	(.L_19 - .L_18)
	.align		4
.L_18:
        /*0070*/ 	.word	index@(.nv.constant0._Z13mat_mul_tilesPfS_S_i)
        /*0074*/ 	.short	0x0380
        /*0076*/ 	.short	0x001c


	//----- nvinfo : EIATTR_SW_WAR
	.align		4
.L_19:
        /*0078*/ 	.byte	0x04, 0x36
        /*007a*/ 	.short	(.L_21 - .L_20)
.L_20:
        /*007c*/ 	.word	0x00000008
.L_21:


//--------------------- .nv.callgraph             --------------------------
	.section	.nv.callgraph,"",@"SHT_CUDA_CALLGRAPH"
	.align	4
	.sectionentsize	8
	.align		4
        /*0000*/ 	.word	0x00000000
	.align		4
        /*0004*/ 	.word	0xffffffff
	.align		4
        /*0008*/ 	.word	0x00000000
	.align		4
        /*000c*/ 	.word	0xfffffffe
	.align		4
        /*0010*/ 	.word	0x00000000
	.align		4
        /*0014*/ 	.word	0xfffffffd
	.align		4
        /*0018*/ 	.word	0x00000000
	.align		4
        /*001c*/ 	.word	0xfffffffc


//--------------------- .text._Z13mat_mul_tilesPfS_S_i --------------------------
	.section	.text._Z13mat_mul_tilesPfS_S_i,"ax",@progbits
	.align	128
        .global         _Z13mat_mul_tilesPfS_S_i
        .type           _Z13mat_mul_tilesPfS_S_i,@function
        .size           _Z13mat_mul_tilesPfS_S_i,(.L_x_3 - _Z13mat_mul_tilesPfS_S_i)
        .other          _Z13mat_mul_tilesPfS_S_i,@"STO_CUDA_ENTRY STV_DEFAULT"
_Z13mat_mul_tilesPfS_S_i:
.text._Z13mat_mul_tilesPfS_S_i:
[----:B------:R-:W-:Y:S01]  /*0000*/  LDC R1, c[0x0][0x37c] ;  /* 0x0000df00ff017b82 */ /* 0x000fe20000000800 */
[----:B------:R-:W0:Y:S01]  /*0010*/  LDCU UR4, c[0x0][0x398] ;  /* 0x00007300ff0477ac */ /* 0x000e220008000800 */
[----:B------:R-:W1:Y:S01]  /*0020*/  S2R R5, SR_CTAID.Y ;  /* 0x0000000000057919 */ /* 0x000e620000002600 */
[----:B------:R-:W-:Y:S01]  /*0030*/  HFMA2 R23, -RZ, RZ, 0, 0 ;  /* 0x00000000ff177431 */ /* 0x000fe200000001ff */
[----:B------:R-:W2:Y:S01]  /*0040*/  LDCU.64 UR8, c[0x0][0x358] ;  /* 0x00006b00ff0877ac */ /* 0x000ea20008000a00 */
[----:B------:R-:W1:Y:S01]  /*0050*/  S2R R0, SR_TID.Y ;  /* 0x0000000000007919 */ /* 0x000e620000002200 */
[----:B------:R-:W3:Y:S01]  /*0060*/  S2R R13, SR_CTAID.X ;  /* 0x00000000000d7919 */ /* 0x000ee20000002500 */
[----:B------:R-:W3:Y:S01]  /*0070*/  S2R R2, SR_TID.X ;  /* 0x0000000000027919 */ /* 0x000ee20000002100 */
[----:B0-----:R-:W-:-:S05]  /*0080*/  I2FP.F32.S32 R3, UR4 ;  /* 0x0000000400037c45 */ /* 0x001fca0008201400 */
[----:B------:R-:W-:-:S06]  /*0090*/  FMUL R3, R3, 0.0625 ;  /* 0x3d80000003037820 */ /* 0x000fcc0000400000 */
[----:B------:R-:W0:Y:S01]  /*00a0*/  FRND.CEIL R3, R3 ;  /* 0x0000000300037307 */ /* 0x000e220000209000 */
[----:B-1----:R-:W-:Y:S02]  /*00b0*/  LEA R12, R5, R0, 0x4 ;  /* 0x00000000050c7211 */ /* 0x002fe400078e20ff */
[----:B0-----:R-:W-:Y:S02]  /*00c0*/  FSETP.GT.AND P0, PT, R3, RZ, PT ;  /* 0x000000ff0300720b */ /* 0x001fe40003f04000 */
[----:B---3--:R-:W-:-:S04]  /*00d0*/  LEA R13, R13, R2, 0x4 ;  /* 0x000000020d0d7211 */ /* 0x008fc800078e20ff */
[----:B------:R-:W-:-:S07]  /*00e0*/  VIMNMX R14, PT, PT, R12, R13, !PT ;  /* 0x0000000d0c0e7248 */ /* 0x000fce0007fe0100 */
[----:B--2---:R-:W-:Y:S05]  /*00f0*/  @!P0 BRA `(.L_x_0) ;  /* 0x00000004001c8947 */ /* 0x004fea0003800000 */
[----:B------:R-:W0:Y:S01]  /*0100*/  S2UR UR6, SR_CgaCtaId ;  /* 0x00000000000679c3 */ /* 0x000e220000008800 */
[----:B------:R-:W-:Y:S01]  /*0110*/  UMOV UR4, 0x400 ;  /* 0x0000040000047882 */ /* 0x000fe20000000000 */
[----:B------:R-:W-:Y:S01]  /*0120*/  MOV R23, RZ ;  /* 0x000000ff00177202 */ /* 0x000fe20000000f00 */
[----:B------:R-:W-:Y:S01]  /*0130*/  UIADD3 UR5, UPT, UPT, UR4, 0x400, URZ ;  /* 0x0000040004057890 */ /* 0x000fe2000fffe0ff */
[----:B------:R-:W-:Y:S01]  /*0140*/  MOV R21, RZ ;  /* 0x000000ff00157202 */ /* 0x000fe20000000f00 */
[----:B------:R-:W1:Y:S01]  /*0150*/  LDCU UR7, c[0x0][0x398] ;  /* 0x00007300ff0777ac */ /* 0x000e620008000800 */
[----:B0-----:R-:W-:Y:S02]  /*0160*/  ULEA UR4, UR6, UR4, 0x18 ;  /* 0x0000000406047291 */ /* 0x001fe4000f8ec0ff */
[----:B------:R-:W-:-:S04]  /*0170*/  ULEA UR5, UR6, UR5, 0x18 ;  /* 0x0000000506057291 */ /* 0x000fc8000f8ec0ff */
[----:B------:R-:W-:Y:S02]  /*0180*/  LEA R17, R0, UR4, 0x6 ;  /* 0x0000000400117c11 */ /* 0x000fe4000f8e30ff */
[C---:B------:R-:W-:Y:S02]  /*0190*/  LEA R19, R2.reuse, UR5, 0x2 ;  /* 0x0000000502137c11 */ /* 0x040fe4000f8e10ff */
[----:B------:R-:W-:Y:S02]  /*01a0*/  LEA R16, R2, R17, 0x2 ;  /* 0x0000001102107211 */ /* 0x000fe400078e10ff */
[----:B-1----:R-:W-:-:S07]  /*01b0*/  LEA R15, R0, R19, 0x6 ;  /* 0x00000013000f7211 */ /* 0x002fce00078e30ff */
.L_x_1:
[C---:B------:R-:W-:Y:S01]  /*01c0*/  LEA R9, R21.reuse, R2, 0x4 ;  /* 0x0000000215097211 */ /* 0x040fe200078e20ff */
[----:B------:R-:W-:Y:S01]  /*01d0*/  UMOV UR4, UR7 ;  /* 0x0000000700047c82 */ /* 0x000fe20008000000 */
[----:B------:R-:W-:Y:S02]  /*01e0*/  LEA R8, R21, R0, 0x4 ;  /* 0x0000000015087211 */ /* 0x000fe400078e20ff */
[----:B------:R-:W-:Y:S02]  /*01f0*/  VIMNMX R4, PT, PT, R12, R9, !PT ;  /* 0x000000090c047248 */ /* 0x000fe40007fe0100 */
[----:B------:R-:W-:Y:S02]  /*0200*/  VIMNMX R5, PT, PT, R13, R8, !PT ;  /* 0x000000080d057248 */ /* 0x000fe40007fe0100 */
[----:B------:R-:W-:Y:S02]  /*0210*/  ISETP.GE.AND P0, PT, R4, UR4, PT ;  /* 0x0000000404007c0c */ /* 0x000fe4000bf06270 */
[----:B------:R-:W-:-:S11]  /*0220*/  ISETP.GE.AND P1, PT, R5, UR4, PT ;  /* 0x0000000405007c0c */ /* 0x000fd6000bf26270 */
[----:B------:R-:W0:Y:S01]  /*0230*/  @!P0 LDC.64 R6, c[0x0][0x380] ;  /* 0x0000e000ff068b82 */ /* 0x000e220000000a00 */
[----:B------:R-:W-:Y:S02]  /*0240*/  @!P0 IMAD R9, R12, UR4, R9 ;  /* 0x000000040c098c24 */ /* 0x000fe4000f8e0209 */
[----:B------:R-:W-:-:S05]  /*0250*/  @!P1 IMAD R27, R8, UR4, R13 ;  /* 0x00000004081b9c24 */ /* 0x000fca000f8e020d */
[----:B------:R-:W1:Y:S01]  /*0260*/  @!P1 LDC.64 R4, c[0x0][0x388] ;  /* 0x0000e200ff049b82 */ /* 0x000e620000000a00 */
[----:B0-----:R-:W-:-:S05]  /*0270*/  @!P0 IMAD.WIDE R6, R9, 0x4, R6 ;  /* 0x0000000409068825 */ /* 0x001fca00078e0206 */
[----:B------:R-:W2:Y:S01]  /*0280*/  @!P0 LDG.E R20, desc[UR8][R6.64] ;  /* 0x0000000806148981 */ /* 0x000ea2000c1e1900 */
[----:B-1----:R-:W-:-:S06]  /*0290*/  @!P1 IMAD.WIDE R26, R27, 0x4, R4 ;  /* 0x000000041b1a9825 */ /* 0x002fcc00078e0204 */
[----:B------:R-:W3:Y:S01]  /*02a0*/  @!P1 LDG.E R26, desc[UR8][R26.64] ;  /* 0x000000081a1a9981 */ /* 0x000ee2000c1e1900 */
[----:B------:R-:W-:-:S03]  /*02b0*/  IADD3 R21, PT, PT, R21, 0x1, RZ ;  /* 0x0000000115157810 */ /* 0x000fc60007ffe0ff */
[----:B--2---:R-:W-:Y:S04]  /*02c0*/  @!P0 STS [R16], R20 ;  /* 0x0000001410008388 */ /* 0x004fe80000000800 */
[----:B---3--:R-:W-:Y:S01]  /*02d0*/  @!P1 STS [R15], R26 ;  /* 0x0000001a0f009388 */ /* 0x008fe20000000800 */
[----:B------:R-:W-:Y:S06]  /*02e0*/  BAR.SYNC.DEFER_BLOCKING 0x0 ;  /* 0x0000000000007b1d */ /* 0x000fec0000010000 */
[----:B------:R-:W-:Y:S04]  /*02f0*/  LDS R24, [R19] ;  /* 0x0000000013187984 */ /* 0x000fe80000000800 */
[----:B------:R-:W0:Y:S04]  /*0300*/  LDS.128 R8, [R17] ;  /* 0x0000000011087984 */ /* 0x000e280000000c00 */
[----:B------:R-:W1:Y:S04]  /*0310*/  LDS R28, [R19+0x40] ;  /* 0x00004000131c7984 */ /* 0x000e680000000800 */
[----:B------:R-:W2:Y:S04]  /*0320*/  LDS R29, [R19+0x80] ;  /* 0x00008000131d7984 */ /* 0x000ea80000000800 */
[----:B------:R-:W3:Y:S04]  /*0330*/  LDS R22, [R19+0xc0] ;  /* 0x0000c00013167984 */ /* 0x000ee80000000800 */
[----:B------:R-:W-:Y:S04]  /*0340*/  LDS R25, [R19+0x100] ;  /* 0x0001000013197984 */ /* 0x000fe80000000800 */
[----:B------:R-:W4:Y:S04]  /*0350*/  LDS.128 R4, [R17+0x10] ;  /* 0x0000100011047984 */ /* 0x000f280000000c00 */
[----:B------:R-:W5:Y:S04]  /*0360*/  LDS R18, [R19+0x140] ;  /* 0x0001400013127984 */ /* 0x000f680000000800 */
[----:B------:R-:W5:Y:S04]  /*0370*/  LDS R27, [R19+0x180] ;  /* 0x00018000131b7984 */ /* 0x000f680000000800 */
[----:B------:R-:W5:Y:S01]  /*0380*/  LDS R20, [R19+0x1c0] ;  /* 0x0001c00013147984 */ /* 0x000f620000000800 */
[----:B0-----:R-:W-:-:S03]  /*0390*/  FFMA R8, R8, R24, R23 ;  /* 0x0000001808087223 */ /* 0x001fc60000000017 */
[----:B------:R-:W-:Y:S01]  /*03a0*/  LDS R23, [R19+0x200] ;  /* 0x0002000013177984 */ /* 0x000fe20000000800 */
[----:B-1----:R-:W-:-:S04]  /*03b0*/  FFMA R8, R28, R9, R8 ;  /* 0x000000091c087223 */ /* 0x002fc80000000008 */
[----:B--2---:R-:W-:-:S04]  /*03c0*/  FFMA R29, R29, R10, R8 ;  /* 0x0000000a1d1d7223 */ /* 0x004fc80000000008 */
[----:B---3--:R-:W-:Y:S02]  /*03d0*/  FFMA R29, R22, R11, R29 ;  /* 0x0000000b161d7223 */ /* 0x008fe4000000001d */
[----:B------:R-:W0:Y:S04]  /*03e0*/  LDS.128 R8, [R17+0x20] ;  /* 0x0000200011087984 */ /* 0x000e280000000c00 */
[----:B------:R-:W1:Y:S01]  /*03f0*/  LDS R22, [R19+0x240] ;  /* 0x0002400013167984 */ /* 0x000e620000000800 */
[----:B----4-:R-:W-:-:S04]  /*0400*/  FFMA R25, R4, R25, R29 ;  /* 0x0000001904197223 */ /* 0x010fc8000000001d */
[----:B-----5:R-:W-:Y:S02]  /*0410*/  FFMA R18, R18, R5, R25 ;  /* 0x0000000512127223 */ /* 0x020fe40000000019 */
[----:B------:R-:W2:Y:S02]  /*0420*/  LDS R25, [R19+0x280] ;  /* 0x0002800013197984 */ /* 0x000ea40000000800 */
[----:B------:R-:W-:Y:S02]  /*0430*/  FFMA R27, R27, R6, R18 ;  /* 0x000000061b1b7223 */ /* 0x000fe40000000012 */
[----:B------:R-:W3:Y:S02]  /*0440*/  LDS R18, [R19+0x2c0] ;  /* 0x0002c00013127984 */ /* 0x000ee40000000800 */
[----:B------:R-:W-:Y:S02]  /*0450*/  FFMA R29, R20, R7, R27 ;  /* 0x00000007141d7223 */ /* 0x000fe4000000001b */
[----:B------:R-:W-:Y:S04]  /*0460*/  LDS R27, [R19+0x300] ;  /* 0x00030000131b7984 */ /* 0x000fe80000000800 */
[----:B------:R-:W4:Y:S04]  /*0470*/  LDS.128 R4, [R17+0x30] ;  /* 0x0000300011047984 */ /* 0x000f280000000c00 */
[----:B------:R-:W5:Y:S01]  /*0480*/  LDS R20, [R19+0x340] ;  /* 0x0003400013147984 */ /* 0x000f620000000800 */
[----:B0-----:R-:W-:-:S03]  /*0490*/  FFMA R29, R8, R23, R29 ;  /* 0x00000017081d7223 */ /* 0x001fc6000000001d */
[----:B------:R-:W0:Y:S04]  /*04a0*/  LDS R23, [R19+0x380] ;  /* 0x0003800013177984 */ /* 0x000e280000000800 */
[----:B------:R-:W0:Y:S01]  /*04b0*/  LDS R8, [R19+0x3c0] ;  /* 0x0003c00013087984 */ /* 0x000e220000000800 */
[----:B-1----:R-:W-:-:S04]  /*04c0*/  FFMA R22, R22, R9, R29 ;  /* 0x0000000916167223 */ /* 0x002fc8000000001d */
[----:B--2---:R-:W-:-:S04]  /*04d0*/  FFMA R25, R25, R10, R22 ;  /* 0x0000000a19197223 */ /* 0x004fc80000000016 */
[----:B---3--:R-:W-:-:S04]  /*04e0*/  FFMA R11, R18, R11, R25 ;  /* 0x0000000b120b7223 */ /* 0x008fc80000000019 */
[----:B----4-:R-:W-:Y:S01]  /*04f0*/  FFMA R11, R4, R27, R11 ;  /* 0x0000001b040b7223 */ /* 0x010fe2000000000b */
[----:B------:R-:W-:Y:S01]  /*0500*/  I2FP.F32.U32 R4, R21 ;  /* 0x0000001500047245 */ /* 0x000fe20000201000 */
[----:B------:R-:W-:Y:S03]  /*0510*/  BAR.SYNC.DEFER_BLOCKING 0x0 ;  /* 0x0000000000007b1d */ /* 0x000fe60000010000 */
[----:B------:R-:W-:Y:S01]  /*0520*/  FSETP.GT.AND P0, PT, R3, R4, PT ;  /* 0x000000040300720b */ /* 0x000fe20003f04000 */
[----:B-----5:R-:W-:-:S04]  /*0530*/  FFMA R20, R20, R5, R11 ;  /* 0x0000000514147223 */ /* 0x020fc8000000000b */
[----:B0-----:R-:W-:-:S04]  /*0540*/  FFMA R23, R23, R6, R20 ;  /* 0x0000000617177223 */ /* 0x001fc80000000014 */
[----:B------:R-:W-:-:S04]  /*0550*/  FFMA R23, R8, R7, R23 ;  /* 0x0000000708177223 */ /* 0x000fc80000000017 */
[----:B------:R-:W-:Y:S05]  /*0560*/  @P0 BRA `(.L_x_1) ;  /* 0xfffffffc00140947 */ /* 0x000fea000383ffff */
.L_x_0:
[----:B------:R-:W-:-:S13]  /*0570*/  ISETP.GE.AND P0, PT, R14, UR4, PT ;  /* 0x000000040e007c0c */ /* 0x000fda000bf06270 */
[----:B------:R-:W-:Y:S05]  /*0580*/  @P0 EXIT ;  /* 0x000000000000094d */ /* 0x000fea0003800000 */
[----:B------:R-:W0:Y:S01]  /*0590*/  LDC.64 R2, c[0x0][0x390] ;  /* 0x0000e400ff027b82 */ /* 0x000e220000000a00 */
[----:B------:R-:W-:-:S04]  /*05a0*/  IMAD R13, R12, UR4, R13 ;  /* 0x000000040c0d7c24 */ /* 0x000fc8000f8e020d */
[----:B0-----:R-:W-:-:S05]  /*05b0*/  IMAD.WIDE.U32 R2, R13, 0x4, R2 ;  /* 0x000000040d027825 */ /* 0x001fca00078e0002 */
[----:B------:R-:W-:Y:S01]  /*05c0*/  STG.E desc[UR8][R2.64], R23 ;  /* 0x0000001702007986 */ /* 0x000fe2000c101908 */
[----:B------:R-:W-:Y:S05]  /*05d0*/  EXIT ;  /* 0x000000000000794d */ /* 0x000fea0003800000 */
.L_x_2:
[----:B------:R-:W-:-:S00]  /*05e0*/  BRA `(.L_x_2) ;  /* 0xfffffffc00fc7947 */ /* 0x000fc0000383ffff */
[----:B------:R-:W-:-:S00]  /*05f0*/  NOP ;  /* 0x0000000000007918 */ /* 0x000fc00000000000 */
        /* <DEDUP_REMOVED lines=8> */
.L_x_3:


//--------------------- .nv.shared._Z13mat_mul_tilesPfS_S_i --------------------------
	.section	.nv.shared._Z13mat_mul_tilesPfS_S_i,"aw",@nobits
	.sectionflags	@""
	.align	4
.nv.shared._Z13mat_mul_tilesPfS_S_i:
	.zero		3072


//--------------------- .nv.shared.reserved.0     --------------------------
	.section	.nv.shared.reserved.0,"aw",@nobits
	.weak		__nv_reservedSMEM_offset_0_alias
	.size		__nv_reservedSMEM_offset_0_alias, 0, 64
	.other		__nv_reservedSMEM_offset_0_alias,@"STO_CUDA_RESERVED_SHARED STV_DEFAULT"
__nv_reservedSMEM_offset_0_alias:
	.zero		0
	.zero		64


//--------------------- .nv.constant0._Z13mat_mul_tilesPfS_S_i --------------------------
	.section	.nv.constant0._Z13mat_mul_tilesPfS_S_i,"a",@progbits
	.sectionflags	@""
	.align	4
.nv.constant0._Z13mat_mul_tilesPfS_S_i:
	.zero		924


//--------------------- SYMBOLS --------------------------

	.type		.nv.reservedSmem.offset0,@object
	.size		.nv.reservedSmem.offset0,0x4
	.type		.nv.reservedSmem.cap,@object
	.size		.nv.reservedSmem.cap,0x4
